//
// Generated by NVIDIA NVVM Compiler
//
// Compiler Build ID: CL-36424714
// Cuda compilation tools, release 13.0, V13.0.88
// Based on NVVM 20.0.0
//

.version 9.0
.target sm_100
.address_size 64

	// .globl	_Z23single_embedding_kernelPfS_iij

.visible .entry _Z23single_embedding_kernelPfS_iij(
	.param .u64 .ptr .align 1 _Z23single_embedding_kernelPfS_iij_param_0,
	.param .u64 .ptr .align 1 _Z23single_embedding_kernelPfS_iij_param_1,
	.param .u32 _Z23single_embedding_kernelPfS_iij_param_2,
	.param .u32 _Z23single_embedding_kernelPfS_iij_param_3,
	.param .u32 _Z23single_embedding_kernelPfS_iij_param_4
)
{
	.reg .b32 	%r<13>;
	.reg .b32 	%f<2>;
	.reg .b64 	%rd<9>;

	ld.param.u64 	%rd1, [_Z23single_embedding_kernelPfS_iij_param_0];
	ld.param.u64 	%rd2, [_Z23single_embedding_kernelPfS_iij_param_1];
	ld.param.u32 	%r1, [_Z23single_embedding_kernelPfS_iij_param_2];
	ld.param.u32 	%r2, [_Z23single_embedding_kernelPfS_iij_param_3];
	ld.param.u32 	%r3, [_Z23single_embedding_kernelPfS_iij_param_4];
	cvta.to.global.u64 	%rd3, %rd1;
	cvta.to.global.u64 	%rd4, %rd2;
	mov.u32 	%r4, %ctaid.x;
	mov.u32 	%r5, %ntid.x;
	mov.u32 	%r6, %tid.x;
	mad.lo.s32 	%r7, %r4, %r5, %r6;
	div.s32 	%r8, %r7, %r1;
	mul.lo.s32 	%r9, %r8, %r1;
	sub.s32 	%r10, %r9, %r7;
	add.s32 	%r11, %r2, %r10;
	mad.lo.s32 	%r12, %r11, %r3, %r8;
	mul.wide.u32 	%rd5, %r12, 4;
	add.s64 	%rd6, %rd4, %rd5;
	ld.global.f32 	%f1, [%rd6];
	mul.wide.s32 	%rd7, %r7, 4;
	add.s64 	%rd8, %rd3, %rd7;
	st.global.f32 	[%rd8], %f1;
	ret;

}
	// .globl	_Z22joint_embedding_kernelPfS_S_iij
.visible .entry _Z22joint_embedding_kernelPfS_S_iij(
	.param .u64 .ptr .align 1 _Z22joint_embedding_kernelPfS_S_iij_param_0,
	.param .u64 .ptr .align 1 _Z22joint_embedding_kernelPfS_S_iij_param_1,
	.param .u64 .ptr .align 1 _Z22joint_embedding_kernelPfS_S_iij_param_2,
	.param .u32 _Z22joint_embedding_kernelPfS_S_iij_param_3,
	.param .u32 _Z22joint_embedding_kernelPfS_S_iij_param_4,
	.param .u32 _Z22joint_embedding_kernelPfS_S_iij_param_5
)
{
	.reg .b32 	%r<13>;
	.reg .b32 	%f<4>;
	.reg .b64 	%rd<12>;

	ld.param.u64 	%rd1, [_Z22joint_embedding_kernelPfS_S_iij_param_0];
	ld.param.u64 	%rd2, [_Z22joint_embedding_kernelPfS_S_iij_param_1];
	ld.param.u64 	%rd3, [_Z22joint_embedding_kernelPfS_S_iij_param_2];
	ld.param.u32 	%r1, [_Z22joint_embedding_kernelPfS_S_iij_param_3];
	ld.param.u32 	%r2, [_Z22joint_embedding_kernelPfS_S_iij_param_4];
	ld.param.u32 	%r3, [_Z22joint_embedding_kernelPfS_S_iij_param_5];
	cvta.to.global.u64 	%rd4, %rd1;
	cvta.to.global.u64 	%rd5, %rd3;
	cvta.to.global.u64 	%rd6, %rd2;
	mov.u32 	%r4, %ctaid.x;
	mov.u32 	%r5, %ntid.x;
	mov.u32 	%r6, %tid.x;
	mad.lo.s32 	%r7, %r4, %r5, %r6;
	div.s32 	%r8, %r7, %r1;
	mul.lo.s32 	%r9, %r8, %r1;
	sub.s32 	%r10, %r9, %r7;
	add.s32 	%r11, %r2, %r10;
	mad.lo.s32 	%r12, %r11, %r3, %r8;
	mul.wide.s32 	%rd7, %r12, 4;
	add.s64 	%rd8, %rd6, %rd7;
	ld.global.f32 	%f1, [%rd8];
	add.s64 	%rd9, %rd5, %rd7;
	ld.global.f32 	%f2, [%rd9];
	add.f32 	%f3, %f1, %f2;
	mul.wide.s32 	%rd10, %r7, 4;
	add.s64 	%rd11, %rd4, %rd10;
	st.global.f32 	[%rd11], %f3;
	ret;

}


// ===== COMPILED SASS (sm_100) =====

	.target	sm_100

	.elftype	@"ET_EXEC"


//--------------------- .note.nv.tkinfo           --------------------------
	.section	.note.nv.tkinfo,"",@"SHT_NOTE"
	.sectionflags	@"SHF_NOTE_NV_TKINFO"
	.tkinfo
        /*0018*/ 	.word	0x00000002
        /*0030*/ 	.string	""
        /*0030*/ 	.string	"ptxas"
        /*0030*/ 	.string	"Cuda compilation tools, release 13.0, V13.0.88"
        /*0030*/ 	.string	"Build cuda_13.0.r13.0/compiler.36424714_0"
        /*0030*/ 	.string	"-arch sm_100 -m 64 "



//--------------------- .note.nv.cuinfo           --------------------------
	.section	.note.nv.cuinfo,"",@"SHT_NOTE"
	.sectionflags	@"SHF_NOTE_NV_CUINFO"
        /*0018*/ 	.short	0x0002
        /*001a*/ 	.short	0x0064
        /*001c*/ 	.short	0x0082
	.zero		2


//--------------------- .nv.info                  --------------------------
	.section	.nv.info,"",@"SHT_CUDA_INFO"
	.align	4


	//----- nvinfo : EIATTR_REGCOUNT
	.align		4
        /*0000*/ 	.byte	0x04, 0x2f
        /*0002*/ 	.short	(.L_1 - .L_0)
	.align		4
.L_0:
        /*0004*/ 	.word	index@(_Z23single_embedding_kernelPfS_iij)
        /*0008*/ 	.word	0x0000000c


	//----- nvinfo : EIATTR_FRAME_SIZE
	.align		4
.L_1:
        /*000c*/ 	.byte	0x04, 0x11
        /*000e*/ 	.short	(.L_3 - .L_2)
	.align		4
.L_2:
        /*0010*/ 	.word	index@(_Z23single_embedding_kernelPfS_iij)
        /*0014*/ 	.word	0x00000000


	//----- nvinfo : EIATTR_REGCOUNT
	.align		4
.L_3:
        /*0018*/ 	.byte	0x04, 0x2f
        /*001a*/ 	.short	(.L_5 - .L_4)
	.align		4
.L_4:
        /*001c*/ 	.word	index@(_Z22joint_embedding_kernelPfS_S_iij)
        /*0020*/ 	.word	0x0000000c


	//----- nvinfo : EIATTR_FRAME_SIZE
	.align		4
.L_5:
        /*0024*/ 	.byte	0x04, 0x11
        /*0026*/ 	.short	(.L_7 - .L_6)
	.align		4
.L_6:
        /*0028*/ 	.word	index@(_Z22joint_embedding_kernelPfS_S_iij)
        /*002c*/ 	.word	0x00000000


	//----- nvinfo : EIATTR_MIN_STACK_SIZE
	.align		4
.L_7:
        /*0030*/ 	.byte	0x04, 0x12
        /*0032*/ 	.short	(.L_9 - .L_8)
	.align		4
.L_8:
        /*0034*/ 	.word	index@(_Z22joint_embedding_kernelPfS_S_iij)
        /*0038*/ 	.word	0x00000000


	//----- nvinfo : EIATTR_MIN_STACK_SIZE
	.align		4
.L_9:
        /*003c*/ 	.byte	0x04, 0x12
        /*003e*/ 	.short	(.L_11 - .L_10)
	.align		4
.L_10:
        /*0040*/ 	.word	index@(_Z23single_embedding_kernelPfS_iij)
        /*0044*/ 	.word	0x00000000
.L_11:


//--------------------- .nv.compat                --------------------------
	.section	.nv.compat,"",@"SHT_CUDA_COMPAT_INFO"
	.align	4
        /*0000*/ 	.byte	0x02, 0x09, 0x00, 0x00, 0x02, 0x02, 0x01, 0x00, 0x02, 0x05, 0x05, 0x00, 0x03, 0x07, 0x01, 0x01
        /*0010*/ 	.byte	0x02, 0x03, 0x00, 0x00, 0x02, 0x06, 0x01, 0x00, 0x04, 0x0b, 0x08, 0x00, 0x09, 0x00, 0x00, 0x00
        /*0020*/ 	.byte	0x00, 0x00, 0x00, 0x00


//--------------------- .nv.info._Z22joint_embedding_kernelPfS_S_iij --------------------------
	.section	.nv.info._Z22joint_embedding_kernelPfS_S_iij,"",@"SHT_CUDA_INFO"
	.sectionflags	@""
	.align	4


	//----- nvinfo : EIATTR_CUDA_API_VERSION
	.align		4
        /*0000*/ 	.byte	0x04, 0x37
        /*0002*/ 	.short	(.L_13 - .L_12)
.L_12:
        /*0004*/ 	.word	0x00000082


	//----- nvinfo : EIATTR_KPARAM_INFO
	.align		4
.L_13:
        /*0008*/ 	.byte	0x04, 0x17
        /*000a*/ 	.short	(.L_15 - .L_14)
.L_14:
        /*000c*/ 	.word	0x00000000
        /*0010*/ 	.short	0x0005
        /*0012*/ 	.short	0x0020
        /*0014*/ 	.byte	0x00, 0xf0, 0x11, 0x00


	//----- nvinfo : EIATTR_KPARAM_INFO
	.align		4
.L_15:
        /*0018*/ 	.byte	0x04, 0x17
        /*001a*/ 	.short	(.L_17 - .L_16)
.L_16:
        /*001c*/ 	.word	0x00000000
        /*0020*/ 	.short	0x0004
        /*0022*/ 	.short	0x001c
        /*0024*/ 	.byte	0x00, 0xf0, 0x11, 0x00


	//----- nvinfo : EIATTR_KPARAM_INFO
	.align		4
.L_17:
        /*0028*/ 	.byte	0x04, 0x17
        /*002a*/ 	.short	(.L_19 - .L_18)
.L_18:
        /*002c*/ 	.word	0x00000000
        /*0030*/ 	.short	0x0003
        /*0032*/ 	.short	0x0018
        /*0034*/ 	.byte	0x00, 0xf0, 0x11, 0x00


	//----- nvinfo : EIATTR_KPARAM_INFO
	.align		4
.L_19:
        /*0038*/ 	.byte	0x04, 0x17
        /*003a*/ 	.short	(.L_21 - .L_20)
.L_20:
        /*003c*/ 	.word	0x00000000
        /*0040*/ 	.short	0x0002
        /*0042*/ 	.short	0x0010
        /*0044*/ 	.byte	0x00, 0xf5, 0x21, 0x00


	//----- nvinfo : EIATTR_KPARAM_INFO
	.align		4
.L_21:
        /*0048*/ 	.byte	0x04, 0x17
        /*004a*/ 	.short	(.L_23 - .L_22)
.L_22:
        /*004c*/ 	.word	0x00000000
        /*0050*/ 	.short	0x0001
        /*0052*/ 	.short	0x0008
        /*0054*/ 	.byte	0x00, 0xf5, 0x21, 0x00


	//----- nvinfo : EIATTR_KPARAM_INFO
	.align		4
.L_23:
        /*0058*/ 	.byte	0x04, 0x17
        /*005a*/ 	.short	(.L_25 - .L_24)
.L_24:
        /*005c*/ 	.word	0x00000000
        /*0060*/ 	.short	0x0000
        /*0062*/ 	.short	0x0000
        /*0064*/ 	.byte	0x00, 0xf5, 0x21, 0x00


	//----- nvinfo : EIATTR_SPARSE_MMA_MASK
	.align		4
.L_25:
        /*0068*/ 	.byte	0x03, 0x50
        /*006a*/ 	.short	0x0000


	//----- nvinfo : EIATTR_MAXREG_COUNT
	.align		4
        /*006c*/ 	.byte	0x03, 0x1b
        /*006e*/ 	.short	0x00ff


	//----- nvinfo : EIATTR_MERCURY_ISA_VERSION
	.align		4
        /*0070*/ 	.byte	0x03, 0x5f
        /*0072*/ 	.short	0x0101


	//----- nvinfo : EIATTR_VRC_CTA_INIT_COUNT
	.align		4
        /*0074*/ 	.byte	0x02, 0x4a
	.zero		1
	.zero		1


	//----- nvinfo : EIATTR_EXIT_INSTR_OFFSETS
	.align		4
        /*0078*/ 	.byte	0x04, 0x1c
        /*007a*/ 	.short	(.L_27 - .L_26)


	//   ....[0]....
.L_26:
        /*007c*/ 	.word	0x000002e0


	//----- nvinfo : EIATTR_CBANK_PARAM_SIZE
	.align		4
.L_27:
        /*0080*/ 	.byte	0x03, 0x19
        /*0082*/ 	.short	0x0024


	//----- nvinfo : EIATTR_PARAM_CBANK
	.align		4
        /*0084*/ 	.byte	0x04, 0x0a
        /*0086*/ 	.short	(.L_29 - .L_28)
	.align		4
.L_28:
        /*0088*/ 	.word	index@(.nv.constant0._Z22joint_embedding_kernelPfS_S_iij)
        /*008c*/ 	.short	0x0380
        /*008e*/ 	.short	0x0024


	//----- nvinfo : EIATTR_SW_WAR
	.align		4
.L_29:
        /*0090*/ 	.byte	0x04, 0x36
        /*0092*/ 	.short	(.L_31 - .L_30)
.L_30:
        /*0094*/ 	.word	0x00000008
.L_31:


//--------------------- .nv.info._Z23single_embedding_kernelPfS_iij --------------------------
	.section	.nv.info._Z23single_embedding_kernelPfS_iij,"",@"SHT_CUDA_INFO"
	.sectionflags	@""
	.align	4


	//----- nvinfo : EIATTR_CUDA_API_VERSION
	.align		4
        /*0000*/ 	.byte	0x04, 0x37
        /*0002*/ 	.short	(.L_33 - .L_32)
.L_32:
        /*0004*/ 	.word	0x00000082


	//----- nvinfo : EIATTR_KPARAM_INFO
	.align		4
.L_33:
        /*0008*/ 	.byte	0x04, 0x17
        /*000a*/ 	.short	(.L_35 - .L_34)
.L_34:
        /*000c*/ 	.word	0x00000000
        /*0010*/ 	.short	0x0004
        /*0012*/ 	.short	0x0018
        /*0014*/ 	.byte	0x00, 0xf0, 0x11, 0x00


	//----- nvinfo : EIATTR_KPARAM_INFO
	.align		4
.L_35:
        /*0018*/ 	.byte	0x04, 0x17
        /*001a*/ 	.short	(.L_37 - .L_36)
.L_36:
        /*001c*/ 	.word	0x00000000
        /*0020*/ 	.short	0x0003
        /*0022*/ 	.short	0x0014
        /*0024*/ 	.byte	0x00, 0xf0, 0x11, 0x00


	//----- nvinfo : EIATTR_KPARAM_INFO
	.align		4
.L_37:
        /*0028*/ 	.byte	0x04, 0x17
        /*002a*/ 	.short	(.L_39 - .L_38)
.L_38:
        /*002c*/ 	.word	0x00000000
        /*0030*/ 	.short	0x0002
        /*0032*/ 	.short	0x0010
        /*0034*/ 	.byte	0x00, 0xf0, 0x11, 0x00


	//----- nvinfo : EIATTR_KPARAM_INFO
	.align		4
.L_39:
        /*0038*/ 	.byte	0x04, 0x17
        /*003a*/ 	.short	(.L_41 - .L_40)
.L_40:
        /*003c*/ 	.word	0x00000000
        /*0040*/ 	.short	0x0001
        /*0042*/ 	.short	0x0008
        /*0044*/ 	.byte	0x00, 0xf5, 0x21, 0x00


	//----- nvinfo : EIATTR_KPARAM_INFO
	.align		4
.L_41:
        /*0048*/ 	.byte	0x04, 0x17
        /*004a*/ 	.short	(.L_43 - .L_42)
.L_42:
        /*004c*/ 	.word	0x00000000
        /*0050*/ 	.short	0x0000
        /*0052*/ 	.short	0x0000
        /*0054*/ 	.byte	0x00, 0xf5, 0x21, 0x00


	//----- nvinfo : EIATTR_SPARSE_MMA_MASK
	.align		4
.L_43:
        /*0058*/ 	.byte	0x03, 0x50
        /*005a*/ 	.short	0x0000


	//----- nvinfo : EIATTR_MAXREG_COUNT
	.align		4
        /*005c*/ 	.byte	0x03, 0x1b
        /*005e*/ 	.short	0x00ff


	//----- nvinfo : EIATTR_MERCURY_ISA_VERSION
	.align		4
        /*0060*/ 	.byte	0x03, 0x5f
        /*0062*/ 	.short	0x0101


	//----- nvinfo : EIATTR_VRC_CTA_INIT_COUNT
	.align		4
        /*0064*/ 	.byte	0x02, 0x4a
	.zero		1
	.zero		1


	//----- nvinfo : EIATTR_EXIT_INSTR_OFFSETS
	.align		4
        /*0068*/ 	.byte	0x04, 0x1c
        /*006a*/ 	.short	(.L_45 - .L_44)


	//   ....[0]....
.L_44:
        /*006c*/ 	.word	0x000002a0


	//----- nvinfo : EIATTR_CBANK_PARAM_SIZE
	.align		4
.L_45:
        /*0070*/ 	.byte	0x03, 0x19
        /*0072*/ 	.short	0x001c


	//----- nvinfo : EIATTR_PARAM_CBANK
	.align		4
        /*0074*/ 	.byte	0x04, 0x0a
        /*0076*/ 	.short	(.L_47 - .L_46)
	.align		4
.L_46:
        /*0078*/ 	.word	index@(.nv.constant0._Z23single_embedding_kernelPfS_iij)
        /*007c*/ 	.short	0x0380
        /*007e*/ 	.short	0x001c


	//----- nvinfo : EIATTR_SW_WAR
	.align		4
.L_47:
        /*0080*/ 	.byte	0x04, 0x36
        /*0082*/ 	.short	(.L_49 - .L_48)
.L_48:
        /*0084*/ 	.word	0x00000008
.L_49:


//--------------------- .nv.callgraph             --------------------------
	.section	.nv.callgraph,"",@"SHT_CUDA_CALLGRAPH"
	.align	4
	.sectionentsize	8
	.align		4
        /*0000*/ 	.word	0x00000000
	.align		4
        /*0004*/ 	.word	0xffffffff
	.align		4
        /*0008*/ 	.word	0x00000000
	.align		4
        /*000c*/ 	.word	0xfffffffe
	.align		4
        /*0010*/ 	.word	0x00000000
	.align		4
        /*0014*/ 	.word	0xfffffffd
	.align		4
        /*0018*/ 	.word	0x00000000
	.align		4
        /*001c*/ 	.word	0xfffffffc


//--------------------- .text._Z22joint_embedding_kernelPfS_S_iij --------------------------
	.section	.text._Z22joint_embedding_kernelPfS_S_iij,"ax",@progbits
	.align	128
        .global         _Z22joint_embedding_kernelPfS_S_iij
        .type           _Z22joint_embedding_kernelPfS_S_iij,@function
        .size           _Z22joint_embedding_kernelPfS_S_iij,(.L_x_2 - _Z22joint_embedding_kernelPfS_S_iij)
        .other          _Z22joint_embedding_kernelPfS_S_iij,@"STO_CUDA_ENTRY STV_DEFAULT"
_Z22joint_embedding_kernelPfS_S_iij:
.text._Z22joint_embedding_kernelPfS_S_iij:
[----:B------:R-:W-:Y:S08]  /*0000*/  LDC R1, c[0x0][0x37c] ;  /* 0x0000df00ff017b82 */ /* 0x000ff00000000800 */
[----:B------:R-:W0:Y:S01]  /*0010*/  LDC R9, c[0x0][0x398] ;  /* 0x0000e600ff097b82 */ /* 0x000e220000000800 */
[----:B------:R-:W1:Y:S01]  /*0020*/  S2R R5, SR_TID.X ;  /* 0x0000000000057919 */ /* 0x000e620000002100 */
[----:B------:R-:W2:Y:S01]  /*0030*/  LDCU UR6, c[0x0][0x39c] ;  /* 0x00007380ff0677ac */ /* 0x000ea20008000800 */
[----:B------:R-:W3:Y:S05]  /*0040*/  LDCU UR7, c[0x0][0x3a0] ;  /* 0x00007400ff0777ac */ /* 0x000eea0008000800 */
[----:B------:R-:W1:Y:S08]  /*0050*/  S2UR UR4, SR_CTAID.X ;  /* 0x00000000000479c3 */ /* 0x000e700000002500 */
[----:B------:R-:W1:Y:S01]  /*0060*/  LDC R0, c[0x0][0x360] ;  /* 0x0000d800ff007b82 */ /* 0x000e620000000800 */
[----:B0-----:R-:W-:-:S04]  /*0070*/  IABS R7, R9 ;  /* 0x0000000900077213 */ /* 0x001fc80000000000 */
[----:B------:R-:W0:Y:S01]  /*0080*/  I2F.RP R4, R7 ;  /* 0x0000000700047306 */ /* 0x000e220000209400 */
[----:B-1----:R-:W-:Y:S01]  /*0090*/  IMAD R0, R0, UR4, R5 ;  /* 0x0000000400007c24 */ /* 0x002fe2000f8e0205 */
[----:B------:R-:W1:Y:S06]  /*00a0*/  LDCU.64 UR4, c[0x0][0x358] ;  /* 0x00006b00ff0477ac */ /* 0x000e6c0008000a00 */
[----:B0-----:R-:W0:Y:S02]  /*00b0*/  MUFU.RCP R4, R4 ;  /* 0x0000000400047308 */ /* 0x001e240000001000 */
[----:B0-----:R-:W-:-:S02]  /*00c0*/  IADD3 R2, PT, PT, R4, 0xffffffe, RZ ;  /* 0x0ffffffe04027810 */ /* 0x001fc40007ffe0ff */
[----:B------:R-:W-:-:S04]  /*00d0*/  IABS R4, R0 ;  /* 0x0000000000047213 */ /* 0x000fc80000000000 */
[----:B------:R0:W4:Y:S02]  /*00e0*/  F2I.FTZ.U32.TRUNC.NTZ R3, R2 ;  /* 0x0000000200037305 */ /* 0x000124000021f000 */
[----:B0-----:R-:W-:Y:S01]  /*00f0*/  IMAD.MOV.U32 R2, RZ, RZ, RZ ;  /* 0x000000ffff027224 */ /* 0x001fe200078e00ff */
[----:B----4-:R-:W-:-:S05]  /*0100*/  IADD3 R6, PT, PT, RZ, -R3, RZ ;  /* 0x80000003ff067210 */ /* 0x010fca0007ffe0ff */
[----:B------:R-:W-:-:S04]  /*0110*/  IMAD R5, R6, R7, RZ ;  /* 0x0000000706057224 */ /* 0x000fc800078e02ff */
[----:B------:R-:W-:-:S06]  /*0120*/  IMAD.HI.U32 R3, R3, R5, R2 ;  /* 0x0000000503037227 */ /* 0x000fcc00078e0002 */
[----:B------:R-:W-:-:S05]  /*0130*/  IMAD.HI.U32 R3, R3, R4, RZ ;  /* 0x0000000403037227 */ /* 0x000fca00078e00ff */
[----:B------:R-:W-:-:S05]  /*0140*/  IADD3 R5, PT, PT, -R3, RZ, RZ ;  /* 0x000000ff03057210 */ /* 0x000fca0007ffe1ff */
[C---:B------:R-:W-:Y:S02]  /*0150*/  IMAD R2, R7.reuse, R5, R4 ;  /* 0x0000000507027224 */ /* 0x040fe400078e0204 */
[----:B------:R-:W0:Y:S03]  /*0160*/  LDC.64 R4, c[0x0][0x390] ;  /* 0x0000e400ff047b82 */ /* 0x000e260000000a00 */
[----:B------:R-:W-:-:S13]  /*0170*/  ISETP.GT.U32.AND P2, PT, R7, R2, PT ;  /* 0x000000020700720c */ /* 0x000fda0003f44070 */
[----:B------:R-:W-:Y:S01]  /*0180*/  @!P2 IMAD.IADD R2, R2, 0x1, -R7 ;  /* 0x000000010202a824 */ /* 0x000fe200078e0a07 */
[----:B------:R-:W-:Y:S02]  /*0190*/  @!P2 IADD3 R3, PT, PT, R3, 0x1, RZ ;  /* 0x000000010303a810 */ /* 0x000fe40007ffe0ff */
[----:B------:R-:W-:Y:S02]  /*01a0*/  ISETP.NE.AND P2, PT, R9, RZ, PT ;  /* 0x000000ff0900720c */ /* 0x000fe40003f45270 */
[----:B------:R-:W-:Y:S02]  /*01b0*/  ISETP.GE.U32.AND P0, PT, R2, R7, PT ;  /* 0x000000070200720c */ /* 0x000fe40003f06070 */
[----:B------:R-:W-:-:S04]  /*01c0*/  LOP3.LUT R2, R0, R9, RZ, 0x3c, !PT ;  /* 0x0000000900027212 */ /* 0x000fc800078e3cff */
[----:B------:R-:W-:-:S07]  /*01d0*/  ISETP.GE.AND P1, PT, R2, RZ, PT ;  /* 0x000000ff0200720c */ /* 0x000fce0003f26270 */
[----:B------:R-:W-:-:S05]  /*01e0*/  @P0 IADD3 R3, PT, PT, R3, 0x1, RZ ;  /* 0x0000000103030810 */ /* 0x000fca0007ffe0ff */
[----:B------:R-:W-:Y:S02]  /*01f0*/  IMAD.MOV.U32 R7, RZ, RZ, R3 ;  /* 0x000000ffff077224 */ /* 0x000fe400078e0003 */
[----:B------:R-:W4:Y:S03]  /*0200*/  LDC.64 R2, c[0x0][0x388] ;  /* 0x0000e200ff027b82 */ /* 0x000f260000000a00 */
[----:B------:R-:W-:Y:S02]  /*0210*/  @!P1 IADD3 R7, PT, PT, -R7, RZ, RZ ;  /* 0x000000ff07079210 */ /* 0x000fe40007ffe1ff */
[----:B------:R-:W-:-:S05]  /*0220*/  @!P2 LOP3.LUT R7, RZ, R9, RZ, 0x33, !PT ;  /* 0x00000009ff07a212 */ /* 0x000fca00078e33ff */
[----:B------:R-:W-:-:S05]  /*0230*/  IMAD R6, R7, R9, -R0 ;  /* 0x0000000907067224 */ /* 0x000fca00078e0a00 */
[----:B--2---:R-:W-:-:S05]  /*0240*/  IADD3 R6, PT, PT, R6, UR6, RZ ;  /* 0x0000000606067c10 */ /* 0x004fca000fffe0ff */
[----:B---3--:R-:W-:-:S04]  /*0250*/  IMAD R7, R6, UR7, R7 ;  /* 0x0000000706077c24 */ /* 0x008fc8000f8e0207 */
[----:B----4-:R-:W-:-:S04]  /*0260*/  IMAD.WIDE R2, R7, 0x4, R2 ;  /* 0x0000000407027825 */ /* 0x010fc800078e0202 */
[----:B0-----:R-:W-:Y:S02]  /*0270*/  IMAD.WIDE R4, R7, 0x4, R4 ;  /* 0x0000000407047825 */ /* 0x001fe400078e0204 */
[----:B-1----:R-:W2:Y:S01]  /*0280*/  LDG.E R2, desc[UR4][R2.64] ;  /* 0x0000000402027981 */ /* 0x002ea2000c1e1900 */
[----:B------:R-:W0:Y:S03]  /*0290*/  LDC.64 R6, c[0x0][0x380] ;  /* 0x0000e000ff067b82 */ /* 0x000e260000000a00 */
[----:B------:R-:W2:Y:S01]  /*02a0*/  LDG.E R5, desc[UR4][R4.64] ;  /* 0x0000000404057981 */ /* 0x000ea2000c1e1900 */
[----:B0-----:R-:W-:-:S04]  /*02b0*/  IMAD.WIDE R6, R0, 0x4, R6 ;  /* 0x0000000400067825 */ /* 0x001fc800078e0206 */
[----:B--2---:R-:W-:-:S05]  /*02c0*/  FADD R9, R2, R5 ;  /* 0x0000000502097221 */ /* 0x004fca0000000000 */
[----:B------:R-:W-:Y:S01]  /*02d0*/  STG.E desc[UR4][R6.64], R9 ;  /* 0x0000000906007986 */ /* 0x000fe2000c101904 */
[----:B------:R-:W-:Y:S05]  /*02e0*/  EXIT ;  /* 0x000000000000794d */ /* 0x000fea0003800000 */
.L_x_0:
[----:B------:R-:W-:-:S00]  /*02f0*/  BRA `(.L_x_0) ;  /* 0xfffffffc00fc7947 */ /* 0x000fc0000383ffff */
[----:B------:R-:W-:-:S00]  /*0300*/  NOP ;  /* 0x0000000000007918 */ /* 0x000fc00000000000 */
[----:B------:R-:W-:-:S00]  /*0310*/  NOP ;  /* 0x0000000000007918 */ /* 0x000fc00000000000 */
[----:B------:R-:W-:-:S00]  /*0320*/  NOP ;  /* 0x0000000000007918 */ /* 0x000fc00000000000 */
[----:B------:R-:W-:-:S00]  /*0330*/  NOP ;  /* 0x0000000000007918 */ /* 0x000fc00000000000 */
[----:B------:R-:W-:-:S00]  /*0340*/  NOP ;  /* 0x0000000000007918 */ /* 0x000fc00000000000 */
[----:B------:R-:W-:-:S00]  /*0350*/  NOP ;  /* 0x0000000000007918 */ /* 0x000fc00000000000 */
[----:B------:R-:W-:-:S00]  /*0360*/  NOP ;  /* 0x0000000000007918 */ /* 0x000fc00000000000 */
[----:B------:R-:W-:-:S00]  /*0370*/  NOP ;  /* 0x0000000000007918 */ /* 0x000fc00000000000 */
.L_x_2:


//--------------------- .text._Z23single_embedding_kernelPfS_iij --------------------------
	.section	.text._Z23single_embedding_kernelPfS_iij,"ax",@progbits
	.align	128
        .global         _Z23single_embedding_kernelPfS_iij
        .type           _Z23single_embedding_kernelPfS_iij,@function
        .size           _Z23single_embedding_kernelPfS_iij,(.L_x_3 - _Z23single_embedding_kernelPfS_iij)
        .other          _Z23single_embedding_kernelPfS_iij,@"STO_CUDA_ENTRY STV_DEFAULT"
_Z23single_embedding_kernelPfS_iij:
.text._Z23single_embedding_kernelPfS_iij:
        /* <DEDUP_REMOVED lines=15> */
[----:B0-----:R-:W-:Y:S02]  /*00f0*/  HFMA2 R2, -RZ, RZ, 0, 0 ;  /* 0x00000000ff027431 */ /* 0x001fe400000001ff */
[----:B----4-:R-:W-:-:S04]  /*0100*/  IMAD.MOV R8, RZ, RZ, -R3 ;  /* 0x000000ffff087224 */ /* 0x010fc800078e0a03 */
[----:B------:R-:W-:-:S04]  /*0110*/  IMAD R9, R8, R5, RZ ;  /* 0x0000000508097224 */ /* 0x000fc800078e02ff */
[----:B------:R-:W-:-:S06]  /*0120*/  IMAD.HI.U32 R3, R3, R9, R2 ;  /* 0x0000000903037227 */ /* 0x000fcc00078e0002 */
[----:B------:R-:W-:-:S04]  /*0130*/  IMAD.HI.U32 R3, R3, R0, RZ ;  /* 0x0000000003037227 */ /* 0x000fc800078e00ff */
[----:B------:R-:W-:-:S04]  /*0140*/  IMAD.MOV R4, RZ, RZ, -R3 ;  /* 0x000000ffff047224 */ /* 0x000fc800078e0a03 */
[----:B------:R-:W-:-:S05]  /*0150*/  IMAD R0, R5, R4, R0 ;  /* 0x0000000405007224 */ /* 0x000fca00078e0200 */
[----:B------:R-:W-:-:S13]  /*0160*/  ISETP.GT.U32.AND P2, PT, R5, R0, PT ;  /* 0x000000000500720c */ /* 0x000fda0003f44070 */
[-C--:B------:R-:W-:Y:S01]  /*0170*/  @!P2 IADD3 R0, PT, PT, R0, -R5.reuse, RZ ;  /* 0x800000050000a210 */ /* 0x080fe20007ffe0ff */
[----:B------:R-:W-:Y:S01]  /*0180*/  @!P2 VIADD R3, R3, 0x1 ;  /* 0x000000010303a836 */ /* 0x000fe20000000000 */
[----:B------:R-:W-:Y:S02]  /*0190*/  ISETP.NE.AND P2, PT, R6, RZ, PT ;  /* 0x000000ff0600720c */ /* 0x000fe40003f45270 */
[----:B------:R-:W-:Y:S02]  /*01a0*/  ISETP.GE.U32.AND P0, PT, R0, R5, PT ;  /* 0x000000050000720c */ /* 0x000fe40003f06070 */
[----:B------:R-:W-:-:S04]  /*01b0*/  LOP3.LUT R0, R7, R6, RZ, 0x3c, !PT ;  /* 0x0000000607007212 */ /* 0x000fc800078e3cff */
[----:B------:R-:W-:-:S07]  /*01c0*/  ISETP.GE.AND P1, PT, R0, RZ, PT ;  /* 0x000000ff0000720c */ /* 0x000fce0003f26270 */
[----:B------:R-:W-:-:S05]  /*01d0*/  @P0 IADD3 R3, PT, PT, R3, 0x1, RZ ;  /* 0x0000000103030810 */ /* 0x000fca0007ffe0ff */
[----:B------:R-:W-:Y:S02]  /*01e0*/  IMAD.MOV.U32 R0, RZ, RZ, R3 ;  /* 0x000000ffff007224 */ /* 0x000fe400078e0003 */
[----:B------:R-:W0:Y:S03]  /*01f0*/  LDC.64 R2, c[0x0][0x388] ;  /* 0x0000e200ff027b82 */ /* 0x000e260000000a00 */
[----:B------:R-:W-:Y:S02]  /*0200*/  @!P1 IADD3 R0, PT, PT, -R0, RZ, RZ ;  /* 0x000000ff00009210 */ /* 0x000fe40007ffe1ff */
[----:B------:R-:W-:-:S05]  /*0210*/  @!P2 LOP3.LUT R0, RZ, R6, RZ, 0x33, !PT ;  /* 0x00000006ff00a212 */ /* 0x000fca00078e33ff */
[----:B------:R-:W-:-:S05]  /*0220*/  IMAD R4, R0, R6, -R7 ;  /* 0x0000000600047224 */ /* 0x000fca00078e0a07 */
[----:B--2---:R-:W-:-:S05]  /*0230*/  IADD3 R5, PT, PT, R4, UR6, RZ ;  /* 0x0000000604057c10 */ /* 0x004fca000fffe0ff */
[----:B---3--:R-:W-:-:S04]  /*0240*/  IMAD R5, R5, UR7, R0 ;  /* 0x0000000705057c24 */ /* 0x008fc8000f8e0200 */
[----:B0-----:R-:W-:Y:S02]  /*0250*/  IMAD.WIDE.U32 R2, R5, 0x4, R2 ;  /* 0x0000000405027825 */ /* 0x001fe400078e0002 */
[----:B------:R-:W0:Y:S04]  /*0260*/  LDC.64 R4, c[0x0][0x380] ;  /* 0x0000e000ff047b82 */ /* 0x000e280000000a00 */
[----:B-1----:R-:W2:Y:S01]  /*0270*/  LDG.E R3, desc[UR4][R2.64] ;  /* 0x0000000402037981 */ /* 0x002ea2000c1e1900 */
[----:B0-----:R-:W-:-:S05]  /*0280*/  IMAD.WIDE R4, R7, 0x4, R4 ;  /* 0x0000000407047825 */ /* 0x001fca00078e0204 */
[----:B--2---:R-:W-:Y:S01]  /*0290*/  STG.E desc[UR4][R4.64], R3 ;  /* 0x0000000304007986 */ /* 0x004fe2000c101904 */
[----:B------:R-:W-:Y:S05]  /*02a0*/  EXIT ;  /* 0x000000000000794d */ /* 0x000fea0003800000 */
.L_x_1:
        /* <DEDUP_REMOVED lines=13> */
.L_x_3:


//--------------------- .nv.shared.reserved.0     --------------------------
	.section	.nv.shared.reserved.0,"aw",@nobits
	.weak		__nv_reservedSMEM_offset_0_alias
	.size		__nv_reservedSMEM_offset_0_alias, 0, 64
	.other		__nv_reservedSMEM_offset_0_alias,@"STO_CUDA_RESERVED_SHARED STV_DEFAULT"
__nv_reservedSMEM_offset_0_alias:
	.zero		0
	.zero		64


//--------------------- .nv.constant0._Z22joint_embedding_kernelPfS_S_iij --------------------------
	.section	.nv.constant0._Z22joint_embedding_kernelPfS_S_iij,"a",@progbits
	.sectionflags	@""
	.align	4
.nv.constant0._Z22joint_embedding_kernelPfS_S_iij:
	.zero		932


//--------------------- .nv.constant0._Z23single_embedding_kernelPfS_iij --------------------------
	.section	.nv.constant0._Z23single_embedding_kernelPfS_iij,"a",@progbits
	.sectionflags	@""
	.align	4
.nv.constant0._Z23single_embedding_kernelPfS_iij:
	.zero		924


//--------------------- SYMBOLS --------------------------

	.type		.nv.reservedSmem.offset0,@object
	.size		.nv.reservedSmem.offset0,0x4
